//
// Generated by NVIDIA NVVM Compiler
//
// Compiler Build ID: CL-36424714
// Cuda compilation tools, release 13.0, V13.0.88
// Based on NVVM 20.0.0
//

.version 9.0
.target sm_100
.address_size 64

	// .globl	_Z14blockReductionIfEvPKT_PS0_
// _ZZ14blockReductionIfEvPKT_PS0_E5sdata has been demoted

.visible .entry _Z14blockReductionIfEvPKT_PS0_(
	.param .u64 .ptr .align 1 _Z14blockReductionIfEvPKT_PS0__param_0,
	.param .u64 .ptr .align 1 _Z14blockReductionIfEvPKT_PS0__param_1
)
{
	.reg .pred 	%p<8>;
	.reg .b32 	%r<8>;
	.reg .b32 	%f<21>;
	.reg .b64 	%rd<9>;
	// demoted variable
	.shared .align 4 .b8 _ZZ14blockReductionIfEvPKT_PS0_E5sdata[256];
	ld.param.u64 	%rd2, [_Z14blockReductionIfEvPKT_PS0__param_0];
	ld.param.u64 	%rd1, [_Z14blockReductionIfEvPKT_PS0__param_1];
	cvta.to.global.u64 	%rd3, %rd2;
	mov.u32 	%r1, %tid.x;
	mov.u32 	%r2, %ctaid.x;
	shl.b32 	%r4, %r2, 6;
	add.s32 	%r5, %r4, %r1;
	mul.wide.u32 	%rd4, %r5, 4;
	add.s64 	%rd5, %rd3, %rd4;
	ld.global.nc.f32 	%f1, [%rd5];
	shl.b32 	%r6, %r1, 2;
	mov.u32 	%r7, _ZZ14blockReductionIfEvPKT_PS0_E5sdata;
	add.s32 	%r3, %r7, %r6;
	st.shared.f32 	[%r3], %f1;
	bar.sync 	0;
	setp.gt.u32 	%p1, %r1, 31;
	@%p1 bra 	$L__BB0_2;
	ld.shared.f32 	%f2, [%r3+128];
	ld.shared.f32 	%f3, [%r3];
	add.f32 	%f4, %f2, %f3;
	st.shared.f32 	[%r3], %f4;
$L__BB0_2:
	bar.sync 	0;
	setp.gt.u32 	%p2, %r1, 15;
	@%p2 bra 	$L__BB0_4;
	ld.shared.f32 	%f5, [%r3+64];
	ld.shared.f32 	%f6, [%r3];
	add.f32 	%f7, %f5, %f6;
	st.shared.f32 	[%r3], %f7;
$L__BB0_4:
	bar.sync 	0;
	setp.gt.u32 	%p3, %r1, 7;
	@%p3 bra 	$L__BB0_6;
	ld.shared.f32 	%f8, [%r3+32];
	ld.shared.f32 	%f9, [%r3];
	add.f32 	%f10, %f8, %f9;
	st.shared.f32 	[%r3], %f10;
$L__BB0_6:
	bar.sync 	0;
	setp.gt.u32 	%p4, %r1, 3;
	@%p4 bra 	$L__BB0_8;
	ld.shared.f32 	%f11, [%r3+16];
	ld.shared.f32 	%f12, [%r3];
	add.f32 	%f13, %f11, %f12;
	st.shared.f32 	[%r3], %f13;
$L__BB0_8:
	bar.sync 	0;
	setp.gt.u32 	%p5, %r1, 1;
	@%p5 bra 	$L__BB0_10;
	ld.shared.f32 	%f14, [%r3+8];
	ld.shared.f32 	%f15, [%r3];
	add.f32 	%f16, %f14, %f15;
	st.shared.f32 	[%r3], %f16;
$L__BB0_10:
	bar.sync 	0;
	setp.ne.s32 	%p6, %r1, 0;
	@%p6 bra 	$L__BB0_12;
	ld.shared.f32 	%f17, [_ZZ14blockReductionIfEvPKT_PS0_E5sdata+4];
	ld.shared.f32 	%f18, [%r3];
	add.f32 	%f19, %f17, %f18;
	st.shared.f32 	[%r3], %f19;
$L__BB0_12:
	setp.ne.s32 	%p7, %r1, 0;
	bar.sync 	0;
	@%p7 bra 	$L__BB0_14;
	ld.shared.f32 	%f20, [_ZZ14blockReductionIfEvPKT_PS0_E5sdata];
	cvta.to.global.u64 	%rd6, %rd1;
	mul.wide.u32 	%rd7, %r2, 4;
	add.s64 	%rd8, %rd6, %rd7;
	st.global.f32 	[%rd8], %f20;
$L__BB0_14:
	ret;

}


// ===== COMPILED SASS (sm_100) =====

	.target	sm_100

	.elftype	@"ET_EXEC"


//--------------------- .note.nv.tkinfo           --------------------------
	.section	.note.nv.tkinfo,"",@"SHT_NOTE"
	.sectionflags	@"SHF_NOTE_NV_TKINFO"
	.tkinfo
        /*0018*/ 	.word	0x00000002
        /*0030*/ 	.string	""
        /*0030*/ 	.string	"ptxas"
        /*0030*/ 	.string	"Cuda compilation tools, release 13.0, V13.0.88"
        /*0030*/ 	.string	"Build cuda_13.0.r13.0/compiler.36424714_0"
        /*0030*/ 	.string	"-arch sm_100 -m 64 "



//--------------------- .note.nv.cuinfo           --------------------------
	.section	.note.nv.cuinfo,"",@"SHT_NOTE"
	.sectionflags	@"SHF_NOTE_NV_CUINFO"
        /*0018*/ 	.short	0x0002
        /*001a*/ 	.short	0x0064
        /*001c*/ 	.short	0x0082
	.zero		2


//--------------------- .nv.info                  --------------------------
	.section	.nv.info,"",@"SHT_CUDA_INFO"
	.align	4


	//----- nvinfo : EIATTR_REGCOUNT
	.align		4
        /*0000*/ 	.byte	0x04, 0x2f
        /*0002*/ 	.short	(.L_1 - .L_0)
	.align		4
.L_0:
        /*0004*/ 	.word	index@(_Z14blockReductionIfEvPKT_PS0_)
        /*0008*/ 	.word	0x0000000c


	//----- nvinfo : EIATTR_FRAME_SIZE
	.align		4
.L_1:
        /*000c*/ 	.byte	0x04, 0x11
        /*000e*/ 	.short	(.L_3 - .L_2)
	.align		4
.L_2:
        /*0010*/ 	.word	index@(_Z14blockReductionIfEvPKT_PS0_)
        /*0014*/ 	.word	0x00000000


	//----- nvinfo : EIATTR_MIN_STACK_SIZE
	.align		4
.L_3:
        /*0018*/ 	.byte	0x04, 0x12
        /*001a*/ 	.short	(.L_5 - .L_4)
	.align		4
.L_4:
        /*001c*/ 	.word	index@(_Z14blockReductionIfEvPKT_PS0_)
        /*0020*/ 	.word	0x00000000
.L_5:


//--------------------- .nv.compat                --------------------------
	.section	.nv.compat,"",@"SHT_CUDA_COMPAT_INFO"
	.align	4
        /*0000*/ 	.byte	0x02, 0x09, 0x00, 0x00, 0x02, 0x02, 0x01, 0x00, 0x02, 0x05, 0x05, 0x00, 0x03, 0x07, 0x01, 0x01
        /*0010*/ 	.byte	0x02, 0x03, 0x00, 0x00, 0x02, 0x06, 0x01, 0x00, 0x04, 0x0b, 0x08, 0x00, 0x09, 0x00, 0x00, 0x00
        /*0020*/ 	.byte	0x00, 0x00, 0x00, 0x00


//--------------------- .nv.info._Z14blockReductionIfEvPKT_PS0_ --------------------------
	.section	.nv.info._Z14blockReductionIfEvPKT_PS0_,"",@"SHT_CUDA_INFO"
	.sectionflags	@""
	.align	4


	//----- nvinfo : EIATTR_CUDA_API_VERSION
	.align		4
        /*0000*/ 	.byte	0x04, 0x37
        /*0002*/ 	.short	(.L_7 - .L_6)
.L_6:
        /*0004*/ 	.word	0x00000082


	//----- nvinfo : EIATTR_KPARAM_INFO
	.align		4
.L_7:
        /*0008*/ 	.byte	0x04, 0x17
        /*000a*/ 	.short	(.L_9 - .L_8)
.L_8:
        /*000c*/ 	.word	0x00000000
        /*0010*/ 	.short	0x0001
        /*0012*/ 	.short	0x0008
        /*0014*/ 	.byte	0x00, 0xf5, 0x21, 0x00


	//----- nvinfo : EIATTR_KPARAM_INFO
	.align		4
.L_9:
        /*0018*/ 	.byte	0x04, 0x17
        /*001a*/ 	.short	(.L_11 - .L_10)
.L_10:
        /*001c*/ 	.word	0x00000000
        /*0020*/ 	.short	0x0000
        /*0022*/ 	.short	0x0000
        /*0024*/ 	.byte	0x00, 0xf5, 0x21, 0x00


	//----- nvinfo : EIATTR_SPARSE_MMA_MASK
	.align		4
.L_11:
        /*0028*/ 	.byte	0x03, 0x50
        /*002a*/ 	.short	0x0000


	//----- nvinfo : EIATTR_MAXREG_COUNT
	.align		4
        /*002c*/ 	.byte	0x03, 0x1b
        /*002e*/ 	.short	0x00ff


	//----- nvinfo : EIATTR_NUM_BARRIERS
	.align		4
        /*0030*/ 	.byte	0x02, 0x4c
        /*0032*/ 	.byte	0x01
	.zero		1


	//----- nvinfo : EIATTR_MERCURY_ISA_VERSION
	.align		4
        /*0034*/ 	.byte	0x03, 0x5f
        /*0036*/ 	.short	0x0101


	//----- nvinfo : EIATTR_VRC_CTA_INIT_COUNT
	.align		4
        /*0038*/ 	.byte	0x02, 0x4a
	.zero		1
	.zero		1


	//----- nvinfo : EIATTR_EXIT_INSTR_OFFSETS
	.align		4
        /*003c*/ 	.byte	0x04, 0x1c
        /*003e*/ 	.short	(.L_13 - .L_12)


	//   ....[0]....
.L_12:
        /*0040*/ 	.word	0x00000320


	//   ....[1]....
        /*0044*/ 	.word	0x00000370


	//----- nvinfo : EIATTR_CBANK_PARAM_SIZE
	.align		4
.L_13:
        /*0048*/ 	.byte	0x03, 0x19
        /*004a*/ 	.short	0x0010


	//----- nvinfo : EIATTR_PARAM_CBANK
	.align		4
        /*004c*/ 	.byte	0x04, 0x0a
        /*004e*/ 	.short	(.L_15 - .L_14)
	.align		4
.L_14:
        /*0050*/ 	.word	index@(.nv.constant0._Z14blockReductionIfEvPKT_PS0_)
        /*0054*/ 	.short	0x0380
        /*0056*/ 	.short	0x0010


	//----- nvinfo : EIATTR_SW_WAR
	.align		4
.L_15:
        /*0058*/ 	.byte	0x04, 0x36
        /*005a*/ 	.short	(.L_17 - .L_16)
.L_16:
        /*005c*/ 	.word	0x00000008
.L_17:


//--------------------- .nv.callgraph             --------------------------
	.section	.nv.callgraph,"",@"SHT_CUDA_CALLGRAPH"
	.align	4
	.sectionentsize	8
	.align		4
        /*0000*/ 	.word	0x00000000
	.align		4
        /*0004*/ 	.word	0xffffffff
	.align		4
        /*0008*/ 	.word	0x00000000
	.align		4
        /*000c*/ 	.word	0xfffffffe
	.align		4
        /*0010*/ 	.word	0x00000000
	.align		4
        /*0014*/ 	.word	0xfffffffd
	.align		4
        /*0018*/ 	.word	0x00000000
	.align		4
        /*001c*/ 	.word	0xfffffffc


//--------------------- .text._Z14blockReductionIfEvPKT_PS0_ --------------------------
	.section	.text._Z14blockReductionIfEvPKT_PS0_,"ax",@progbits
	.align	128
        .global         _Z14blockReductionIfEvPKT_PS0_
        .type           _Z14blockReductionIfEvPKT_PS0_,@function
        .size           _Z14blockReductionIfEvPKT_PS0_,(.L_x_1 - _Z14blockReductionIfEvPKT_PS0_)
        .other          _Z14blockReductionIfEvPKT_PS0_,@"STO_CUDA_ENTRY STV_DEFAULT"
_Z14blockReductionIfEvPKT_PS0_:
.text._Z14blockReductionIfEvPKT_PS0_:
[----:B------:R-:W-:Y:S01]  /*0000*/  LDC R1, c[0x0][0x37c] ;  /* 0x0000df00ff017b82 */ /* 0x000fe20000000800 */
[----:B------:R-:W0:Y:S07]  /*0010*/  S2R R9, SR_TID.X ;  /* 0x0000000000097919 */ /* 0x000e2e0000002100 */
[----:B------:R-:W1:Y:S01]  /*0020*/  LDC.64 R2, c[0x0][0x380] ;  /* 0x0000e000ff027b82 */ /* 0x000e620000000a00 */
[----:B------:R-:W2:Y:S01]  /*0030*/  LDCU.64 UR6, c[0x0][0x358] ;  /* 0x00006b00ff0677ac */ /* 0x000ea20008000a00 */
[----:B------:R-:W0:Y:S02]  /*0040*/  S2R R0, SR_CTAID.X ;  /* 0x0000000000007919 */ /* 0x000e240000002500 */
[----:B0-----:R-:W-:-:S05]  /*0050*/  LEA R5, R0, R9, 0x6 ;  /* 0x0000000900057211 */ /* 0x001fca00078e30ff */
[----:B-1----:R-:W-:-:S06]  /*0060*/  IMAD.WIDE.U32 R2, R5, 0x4, R2 ;  /* 0x0000000405027825 */ /* 0x002fcc00078e0002 */
[----:B--2---:R-:W2:Y:S01]  /*0070*/  LDG.E.CONSTANT R2, desc[UR6][R2.64] ;  /* 0x0000000602027981 */ /* 0x004ea2000c1e9900 */
[----:B------:R-:W0:Y:S01]  /*0080*/  S2UR UR5, SR_CgaCtaId ;  /* 0x00000000000579c3 */ /* 0x000e220000008800 */
[----:B------:R-:W-:Y:S01]  /*0090*/  UMOV UR4, 0x400 ;  /* 0x0000040000047882 */ /* 0x000fe20000000000 */
[C---:B------:R-:W-:Y:S02]  /*00a0*/  ISETP.GT.U32.AND P0, PT, R9.reuse, 0x1f, PT ;  /* 0x0000001f0900780c */ /* 0x040fe40003f04070 */
[----:B------:R-:W-:Y:S01]  /*00b0*/  ISETP.GT.U32.AND P1, PT, R9, 0xf, PT ;  /* 0x0000000f0900780c */ /* 0x000fe20003f24070 */
[----:B0-----:R-:W-:-:S06]  /*00c0*/  ULEA UR4, UR5, UR4, 0x18 ;  /* 0x0000000405047291 */ /* 0x001fcc000f8ec0ff */
[----:B------:R-:W-:-:S05]  /*00d0*/  LEA R5, R9, UR4, 0x2 ;  /* 0x0000000409057c11 */ /* 0x000fca000f8e10ff */
[----:B--2---:R-:W-:Y:S01]  /*00e0*/  STS [R5], R2 ;  /* 0x0000000205007388 */ /* 0x004fe20000000800 */
[----:B------:R-:W-:Y:S06]  /*00f0*/  BAR.SYNC.DEFER_BLOCKING 0x0 ;  /* 0x0000000000007b1d */ /* 0x000fec0000010000 */
[----:B------:R-:W-:Y:S04]  /*0100*/  @!P0 LDS R4, [R5+0x80] ;  /* 0x0000800005048984 */ /* 0x000fe80000000800 */
[----:B------:R-:W0:Y:S02]  /*0110*/  @!P0 LDS R7, [R5] ;  /* 0x0000000005078984 */ /* 0x000e240000000800 */
[----:B0-----:R-:W-:-:S05]  /*0120*/  @!P0 FADD R4, R4, R7 ;  /* 0x0000000704048221 */ /* 0x001fca0000000000 */
[----:B------:R-:W-:Y:S01]  /*0130*/  @!P0 STS [R5], R4 ;  /* 0x0000000405008388 */ /* 0x000fe20000000800 */
[----:B------:R-:W-:Y:S01]  /*0140*/  BAR.SYNC.DEFER_BLOCKING 0x0 ;  /* 0x0000000000007b1d */ /* 0x000fe20000010000 */
[----:B------:R-:W-:-:S05]  /*0150*/  ISETP.GT.U32.AND P0, PT, R9, 0x7, PT ;  /* 0x000000070900780c */ /* 0x000fca0003f04070 */
        /* <DEDUP_REMOVED lines=17> */
[----:B------:R-:W-:-:S05]  /*0270*/  ISETP.NE.AND P1, PT, R9, RZ, PT ;  /* 0x000000ff0900720c */ /* 0x000fca0003f25270 */
[----:B------:R-:W-:Y:S04]  /*0280*/  @!P0 LDS R3, [R5+0x8] ;  /* 0x0000080005038984 */ /* 0x000fe80000000800 */
[----:B------:R-:W0:Y:S02]  /*0290*/  @!P0 LDS R6, [R5] ;  /* 0x0000000005068984 */ /* 0x000e240000000800 */
[----:B0-----:R-:W-:-:S05]  /*02a0*/  @!P0 FADD R6, R3, R6 ;  /* 0x0000000603068221 */ /* 0x001fca0000000000 */
[----:B------:R-:W-:Y:S01]  /*02b0*/  @!P0 STS [R5], R6 ;  /* 0x0000000605008388 */ /* 0x000fe20000000800 */
[----:B------:R-:W-:Y:S06]  /*02c0*/  BAR.SYNC.DEFER_BLOCKING 0x0 ;  /* 0x0000000000007b1d */ /* 0x000fec0000010000 */
[----:B------:R-:W-:Y:S04]  /*02d0*/  @!P1 LDS R2, [UR4+0x4] ;  /* 0x00000404ff029984 */ /* 0x000fe80008000800 */
[----:B------:R-:W0:Y:S02]  /*02e0*/  @!P1 LDS R3, [R5] ;  /* 0x0000000005039984 */ /* 0x000e240000000800 */
[----:B0-----:R-:W-:-:S05]  /*02f0*/  @!P1 FADD R2, R2, R3 ;  /* 0x0000000302029221 */ /* 0x001fca0000000000 */
[----:B------:R0:W-:Y:S01]  /*0300*/  @!P1 STS [R5], R2 ;  /* 0x0000000205009388 */ /* 0x0001e20000000800 */
[----:B------:R-:W-:Y:S06]  /*0310*/  BAR.SYNC.DEFER_BLOCKING 0x0 ;  /* 0x0000000000007b1d */ /* 0x000fec0000010000 */
[----:B------:R-:W-:Y:S05]  /*0320*/  @P1 EXIT ;  /* 0x000000000000194d */ /* 0x000fea0003800000 */
[----:B0-----:R-:W0:Y:S01]  /*0330*/  LDS R5, [UR4] ;  /* 0x00000004ff057984 */ /* 0x001e220008000800 */
[----:B------:R-:W1:Y:S02]  /*0340*/  LDC.64 R2, c[0x0][0x388] ;  /* 0x0000e200ff027b82 */ /* 0x000e640000000a00 */
[----:B-1----:R-:W-:-:S05]  /*0350*/  IMAD.WIDE.U32 R2, R0, 0x4, R2 ;  /* 0x0000000400027825 */ /* 0x002fca00078e0002 */
[----:B0-----:R-:W-:Y:S01]  /*0360*/  STG.E desc[UR6][R2.64], R5 ;  /* 0x0000000502007986 */ /* 0x001fe2000c101906 */
[----:B------:R-:W-:Y:S05]  /*0370*/  EXIT ;  /* 0x000000000000794d */ /* 0x000fea0003800000 */
.L_x_0:
[----:B------:R-:W-:-:S00]  /*0380*/  BRA `(.L_x_0) ;  /* 0xfffffffc00fc7947 */ /* 0x000fc0000383ffff */
[----:B------:R-:W-:-:S00]  /*0390*/  NOP ;  /* 0x0000000000007918 */ /* 0x000fc00000000000 */
        /* <DEDUP_REMOVED lines=14> */
.L_x_1:


//--------------------- .nv.shared._Z14blockReductionIfEvPKT_PS0_ --------------------------
	.section	.nv.shared._Z14blockReductionIfEvPKT_PS0_,"aw",@nobits
	.sectionflags	@""
	.align	4
.nv.shared._Z14blockReductionIfEvPKT_PS0_:
	.zero		1280


//--------------------- .nv.shared.reserved.0     --------------------------
	.section	.nv.shared.reserved.0,"aw",@nobits
	.weak		__nv_reservedSMEM_offset_0_alias
	.size		__nv_reservedSMEM_offset_0_alias, 0, 64
	.other		__nv_reservedSMEM_offset_0_alias,@"STO_CUDA_RESERVED_SHARED STV_DEFAULT"
__nv_reservedSMEM_offset_0_alias:
	.zero		0
	.zero		64


//--------------------- .nv.constant0._Z14blockReductionIfEvPKT_PS0_ --------------------------
	.section	.nv.constant0._Z14blockReductionIfEvPKT_PS0_,"a",@progbits
	.sectionflags	@""
	.align	4
.nv.constant0._Z14blockReductionIfEvPKT_PS0_:
	.zero		912


//--------------------- SYMBOLS --------------------------

	.type		.nv.reservedSmem.offset0,@object
	.size		.nv.reservedSmem.offset0,0x4
	.type		.nv.reservedSmem.cap,@object
	.size		.nv.reservedSmem.cap,0x4
